//
// Generated by NVIDIA NVVM Compiler
//
// Compiler Build ID: CL-36424714
// Cuda compilation tools, release 13.0, V13.0.88
// Based on NVVM 20.0.0
//

.version 9.0
.target sm_100
.address_size 64

	// .globl	_Z6kernelv
.extern .func  (.param .b32 func_retval0) vprintf
(
	.param .b64 vprintf_param_0,
	.param .b64 vprintf_param_1
)
;
.global .align 1 .b8 $str[18] = {105, 110, 115, 105, 100, 101, 32, 105, 110, 32, 107, 101, 114, 110, 101, 108, 10};

.visible .entry _Z6kernelv()
{
	.reg .b32 	%r<3>;
	.reg .b64 	%rd<3>;

	mov.u64 	%rd1, $str;
	cvta.global.u64 	%rd2, %rd1;
	{ // callseq 0, 0
	.param .b64 param0;
	st.param.b64 	[param0], %rd2;
	.param .b64 param1;
	st.param.b64 	[param1], 0;
	.param .b32 retval0;
	call.uni (retval0), 
	vprintf, 
	(
	param0, 
	param1
	);
	ld.param.b32 	%r1, [retval0];
	} // callseq 0
	ret;

}


// ===== COMPILED SASS (sm_100) =====

	.target	sm_100

	.elftype	@"ET_EXEC"


//--------------------- .note.nv.tkinfo           --------------------------
	.section	.note.nv.tkinfo,"",@"SHT_NOTE"
	.sectionflags	@"SHF_NOTE_NV_TKINFO"
	.tkinfo
        /*0018*/ 	.word	0x00000002
        /*0030*/ 	.string	""
        /*0030*/ 	.string	"ptxas"
        /*0030*/ 	.string	"Cuda compilation tools, release 13.0, V13.0.88"
        /*0030*/ 	.string	"Build cuda_13.0.r13.0/compiler.36424714_0"
        /*0030*/ 	.string	"-arch sm_100 -m 64 "



//--------------------- .note.nv.cuinfo           --------------------------
	.section	.note.nv.cuinfo,"",@"SHT_NOTE"
	.sectionflags	@"SHF_NOTE_NV_CUINFO"
        /*0018*/ 	.short	0x0002
        /*001a*/ 	.short	0x0064
        /*001c*/ 	.short	0x0082
	.zero		2


//--------------------- .nv.info                  --------------------------
	.section	.nv.info,"",@"SHT_CUDA_INFO"
	.align	4


	//----- nvinfo : EIATTR_REGCOUNT
	.align		4
        /*0000*/ 	.byte	0x04, 0x2f
        /*0002*/ 	.short	(.L_2 - .L_1)
	.align		4
.L_1:
        /*0004*/ 	.word	index@(_Z6kernelv)
        /*0008*/ 	.word	0x00000018


	//----- nvinfo : EIATTR_FRAME_SIZE
	.align		4
.L_2:
        /*000c*/ 	.byte	0x04, 0x11
        /*000e*/ 	.short	(.L_4 - .L_3)
	.align		4
.L_3:
        /*0010*/ 	.word	index@(_Z6kernelv)
        /*0014*/ 	.word	0x00000000


	//----- nvinfo : EIATTR_MIN_STACK_SIZE
	.align		4
.L_4:
        /*0018*/ 	.byte	0x04, 0x12
        /*001a*/ 	.short	(.L_6 - .L_5)
	.align		4
.L_5:
        /*001c*/ 	.word	index@(_Z6kernelv)
        /*0020*/ 	.word	0x00000000
.L_6:


//--------------------- .nv.compat                --------------------------
	.section	.nv.compat,"",@"SHT_CUDA_COMPAT_INFO"
	.align	4
        /*0000*/ 	.byte	0x02, 0x09, 0x00, 0x00, 0x02, 0x02, 0x01, 0x00, 0x02, 0x05, 0x05, 0x00, 0x03, 0x07, 0x01, 0x01
        /*0010*/ 	.byte	0x02, 0x03, 0x00, 0x00, 0x02, 0x06, 0x01, 0x00, 0x04, 0x0b, 0x08, 0x00, 0x09, 0x00, 0x00, 0x00
        /*0020*/ 	.byte	0x00, 0x00, 0x00, 0x00


//--------------------- .nv.info._Z6kernelv       --------------------------
	.section	.nv.info._Z6kernelv,"",@"SHT_CUDA_INFO"
	.sectionflags	@""
	.align	4


	//----- nvinfo : EIATTR_CUDA_API_VERSION
	.align		4
        /*0000*/ 	.byte	0x04, 0x37
        /*0002*/ 	.short	(.L_8 - .L_7)
.L_7:
        /*0004*/ 	.word	0x00000082


	//----- nvinfo : EIATTR_SPARSE_MMA_MASK
	.align		4
.L_8:
        /*0008*/ 	.byte	0x03, 0x50
        /*000a*/ 	.short	0x0000


	//----- nvinfo : EIATTR_MAXREG_COUNT
	.align		4
        /*000c*/ 	.byte	0x03, 0x1b
        /*000e*/ 	.short	0x00ff


	//----- nvinfo : EIATTR_EXTERNS
	.align		4
        /*0010*/ 	.byte	0x04, 0x0f
        /*0012*/ 	.short	(.L_10 - .L_9)


	//   ....[0]....
	.align		4
.L_9:
        /*0014*/ 	.word	index@(vprintf)


	//----- nvinfo : EIATTR_MERCURY_ISA_VERSION
	.align		4
.L_10:
        /*0018*/ 	.byte	0x03, 0x5f
        /*001a*/ 	.short	0x0101


	//----- nvinfo : EIATTR_VRC_CTA_INIT_COUNT
	.align		4
        /*001c*/ 	.byte	0x02, 0x4a
	.zero		1
	.zero		1


	//----- nvinfo : EIATTR_SYSCALL_OFFSETS
	.align		4
        /*0020*/ 	.byte	0x04, 0x46
        /*0022*/ 	.short	(.L_12 - .L_11)


	//   ....[0]....
.L_11:
        /*0024*/ 	.word	0x00000080


	//----- nvinfo : EIATTR_EXIT_INSTR_OFFSETS
	.align		4
.L_12:
        /*0028*/ 	.byte	0x04, 0x1c
        /*002a*/ 	.short	(.L_14 - .L_13)


	//   ....[0]....
.L_13:
        /*002c*/ 	.word	0x00000090


	//----- nvinfo : EIATTR_SW_WAR
	.align		4
.L_14:
        /*0030*/ 	.byte	0x04, 0x36
        /*0032*/ 	.short	(.L_16 - .L_15)
.L_15:
        /*0034*/ 	.word	0x00000008
.L_16:


//--------------------- .nv.callgraph             --------------------------
	.section	.nv.callgraph,"",@"SHT_CUDA_CALLGRAPH"
	.align	4
	.sectionentsize	8
	.align		4
        /*0000*/ 	.word	0x00000000
	.align		4
        /*0004*/ 	.word	0xffffffff
	.align		4
        /*0008*/ 	.word	index@(_Z6kernelv)
	.align		4
        /*000c*/ 	.word	index@(vprintf)
	.align		4
        /*0010*/ 	.word	0x00000000
	.align		4
        /*0014*/ 	.word	0xfffffffe
	.align		4
        /*0018*/ 	.word	0x00000000
	.align		4
        /*001c*/ 	.word	0xfffffffd
	.align		4
        /*0020*/ 	.word	0x00000000
	.align		4
        /*0024*/ 	.word	0xfffffffc


//--------------------- .nv.constant4             --------------------------
	.section	.nv.constant4,"a",@progbits
	.align	8
	.align		8
.nv.constant4:
        /*0000*/ 	.dword	vprintf
	.align		8
        /*0008*/ 	.dword	$str


//--------------------- .text._Z6kernelv          --------------------------
	.section	.text._Z6kernelv,"ax",@progbits
	.align	128
        .global         _Z6kernelv
        .type           _Z6kernelv,@function
        .size           _Z6kernelv,(.L_x_2 - _Z6kernelv)
        .other          _Z6kernelv,@"STO_CUDA_ENTRY STV_DEFAULT"
_Z6kernelv:
.text._Z6kernelv:
[----:B------:R-:W0:Y:S01]  /*0000*/  LDC R1, c[0x0][0x37c] ;  /* 0x0000df00ff017b82 */ /* 0x000e220000000800 */
[----:B------:R-:W-:Y:S01]  /*0010*/  MOV R0, 0x0 ;  /* 0x0000000000007802 */ /* 0x000fe20000000f00 */
[----:B------:R-:W1:Y:S01]  /*0020*/  LDCU.64 UR4, c[0x4][0x8] ;  /* 0x01000100ff0477ac */ /* 0x000e620008000a00 */
[----:B------:R-:W-:-:S05]  /*0030*/  CS2R R6, SRZ ;  /* 0x0000000000067805 */ /* 0x000fca000001ff00 */
[----:B------:R2:W3:Y:S01]  /*0040*/  LDC.64 R2, c[0x4][R0] ;  /* 0x0100000000027b82 */ /* 0x0004e20000000a00 */
[----:B-1----:R-:W-:Y:S02]  /*0050*/  IMAD.U32 R4, RZ, RZ, UR4 ;  /* 0x00000004ff047e24 */ /* 0x002fe4000f8e00ff */
[----:B--2---:R-:W-:-:S07]  /*0060*/  IMAD.U32 R5, RZ, RZ, UR5 ;  /* 0x00000005ff057e24 */ /* 0x004fce000f8e00ff */
[----:B------:R-:W-:-:S07]  /*0070*/  LEPC R20, `(.L_x_0) ;  /* 0x000000001014794e */ /* 0x000fce0000000000 */
[----:B0--3--:R-:W-:Y:S05]  /*0080*/  CALL.ABS.NOINC R2 ;  /* 0x0000000002007343 */ /* 0x009fea0003c00000 */
.L_x_0:
[----:B------:R-:W-:Y:S05]  /*0090*/  EXIT ;  /* 0x000000000000794d */ /* 0x000fea0003800000 */
.L_x_1:
[----:B------:R-:W-:-:S00]  /*00a0*/  BRA `(.L_x_1) ;  /* 0xfffffffc00fc7947 */ /* 0x000fc0000383ffff */
[----:B------:R-:W-:-:S00]  /*00b0*/  NOP ;  /* 0x0000000000007918 */ /* 0x000fc00000000000 */
        /* <DEDUP_REMOVED lines=12> */
.L_x_2:


//--------------------- .nv.global.init           --------------------------
	.section	.nv.global.init,"aw",@progbits
.nv.global.init:
	.type		$str,@object
	.size		$str,(.L_0 - $str)
$str:
        /*0000*/ 	.byte	0x69, 0x6e, 0x73, 0x69, 0x64, 0x65, 0x20, 0x69, 0x6e, 0x20, 0x6b, 0x65, 0x72, 0x6e, 0x65, 0x6c
        /*0010*/ 	.byte	0x0a, 0x00
.L_0:


//--------------------- .nv.shared.reserved.0     --------------------------
	.section	.nv.shared.reserved.0,"aw",@nobits
	.weak		__nv_reservedSMEM_offset_0_alias
	.size		__nv_reservedSMEM_offset_0_alias, 0, 64
	.other		__nv_reservedSMEM_offset_0_alias,@"STO_CUDA_RESERVED_SHARED STV_DEFAULT"
__nv_reservedSMEM_offset_0_alias:
	.zero		0
	.zero		64


//--------------------- .nv.constant0._Z6kernelv  --------------------------
	.section	.nv.constant0._Z6kernelv,"a",@progbits
	.sectionflags	@""
	.align	4
.nv.constant0._Z6kernelv:
	.zero		896


//--------------------- SYMBOLS --------------------------

	.type		.nv.reservedSmem.offset0,@object
	.size		.nv.reservedSmem.offset0,0x4
	.type		vprintf,@function
